//
// Generated by NVIDIA NVVM Compiler
//
// Compiler Build ID: CL-36424714
// Cuda compilation tools, release 13.0, V13.0.88
// Based on NVVM 20.0.0
//

.version 9.0
.target sm_100
.address_size 64

	// .globl	default_function_kernel

.visible .entry default_function_kernel(
	.param .u64 .ptr .align 1 default_function_kernel_param_0,
	.param .u64 .ptr .align 1 default_function_kernel_param_1
)
.maxntid 8
{
	.reg .b32 	%r<5>;
	.reg .b32 	%f<3>;
	.reg .b64 	%rd<8>;

	ld.param.u64 	%rd1, [default_function_kernel_param_0];
	ld.param.u64 	%rd2, [default_function_kernel_param_1];
	cvta.to.global.u64 	%rd3, %rd1;
	cvta.to.global.u64 	%rd4, %rd2;
	mov.u32 	%r1, %ctaid.x;
	shl.b32 	%r2, %r1, 3;
	mov.u32 	%r3, %tid.x;
	or.b32  	%r4, %r2, %r3;
	mul.wide.u32 	%rd5, %r4, 4;
	add.s64 	%rd6, %rd4, %rd5;
	ld.global.nc.f32 	%f1, [%rd6];
	neg.f32 	%f2, %f1;
	add.s64 	%rd7, %rd3, %rd5;
	st.global.f32 	[%rd7], %f2;
	ret;

}


// ===== COMPILED SASS (sm_100) =====

	.target	sm_100

	.elftype	@"ET_EXEC"


//--------------------- .note.nv.tkinfo           --------------------------
	.section	.note.nv.tkinfo,"",@"SHT_NOTE"
	.sectionflags	@"SHF_NOTE_NV_TKINFO"
	.tkinfo
        /*0018*/ 	.word	0x00000002
        /*0030*/ 	.string	""
        /*0030*/ 	.string	"ptxas"
        /*0030*/ 	.string	"Cuda compilation tools, release 13.0, V13.0.88"
        /*0030*/ 	.string	"Build cuda_13.0.r13.0/compiler.36424714_0"
        /*0030*/ 	.string	"-arch sm_100 -m 64 "



//--------------------- .note.nv.cuinfo           --------------------------
	.section	.note.nv.cuinfo,"",@"SHT_NOTE"
	.sectionflags	@"SHF_NOTE_NV_CUINFO"
        /*0018*/ 	.short	0x0002
        /*001a*/ 	.short	0x0064
        /*001c*/ 	.short	0x0082
	.zero		2


//--------------------- .nv.info                  --------------------------
	.section	.nv.info,"",@"SHT_CUDA_INFO"
	.align	4


	//----- nvinfo : EIATTR_REGCOUNT
	.align		4
        /*0000*/ 	.byte	0x04, 0x2f
        /*0002*/ 	.short	(.L_1 - .L_0)
	.align		4
.L_0:
        /*0004*/ 	.word	index@(default_function_kernel)
        /*0008*/ 	.word	0x0000000a


	//----- nvinfo : EIATTR_FRAME_SIZE
	.align		4
.L_1:
        /*000c*/ 	.byte	0x04, 0x11
        /*000e*/ 	.short	(.L_3 - .L_2)
	.align		4
.L_2:
        /*0010*/ 	.word	index@(default_function_kernel)
        /*0014*/ 	.word	0x00000000


	//----- nvinfo : EIATTR_MIN_STACK_SIZE
	.align		4
.L_3:
        /*0018*/ 	.byte	0x04, 0x12
        /*001a*/ 	.short	(.L_5 - .L_4)
	.align		4
.L_4:
        /*001c*/ 	.word	index@(default_function_kernel)
        /*0020*/ 	.word	0x00000000
.L_5:


//--------------------- .nv.compat                --------------------------
	.section	.nv.compat,"",@"SHT_CUDA_COMPAT_INFO"
	.align	4
        /*0000*/ 	.byte	0x02, 0x09, 0x00, 0x00, 0x02, 0x02, 0x01, 0x00, 0x02, 0x05, 0x05, 0x00, 0x03, 0x07, 0x01, 0x01
        /*0010*/ 	.byte	0x02, 0x03, 0x00, 0x00, 0x02, 0x06, 0x01, 0x00, 0x04, 0x0b, 0x08, 0x00, 0x09, 0x00, 0x00, 0x00
        /*0020*/ 	.byte	0x00, 0x00, 0x00, 0x00


//--------------------- .nv.info.default_function_kernel --------------------------
	.section	.nv.info.default_function_kernel,"",@"SHT_CUDA_INFO"
	.sectionflags	@""
	.align	4


	//----- nvinfo : EIATTR_CUDA_API_VERSION
	.align		4
        /*0000*/ 	.byte	0x04, 0x37
        /*0002*/ 	.short	(.L_7 - .L_6)
.L_6:
        /*0004*/ 	.word	0x00000082


	//----- nvinfo : EIATTR_KPARAM_INFO
	.align		4
.L_7:
        /*0008*/ 	.byte	0x04, 0x17
        /*000a*/ 	.short	(.L_9 - .L_8)
.L_8:
        /*000c*/ 	.word	0x00000000
        /*0010*/ 	.short	0x0001
        /*0012*/ 	.short	0x0008
        /*0014*/ 	.byte	0x00, 0xf5, 0x21, 0x00


	//----- nvinfo : EIATTR_KPARAM_INFO
	.align		4
.L_9:
        /*0018*/ 	.byte	0x04, 0x17
        /*001a*/ 	.short	(.L_11 - .L_10)
.L_10:
        /*001c*/ 	.word	0x00000000
        /*0020*/ 	.short	0x0000
        /*0022*/ 	.short	0x0000
        /*0024*/ 	.byte	0x00, 0xf5, 0x21, 0x00


	//----- nvinfo : EIATTR_SPARSE_MMA_MASK
	.align		4
.L_11:
        /*0028*/ 	.byte	0x03, 0x50
        /*002a*/ 	.short	0x0000


	//----- nvinfo : EIATTR_MAXREG_COUNT
	.align		4
        /*002c*/ 	.byte	0x03, 0x1b
        /*002e*/ 	.short	0x00ff


	//----- nvinfo : EIATTR_MERCURY_ISA_VERSION
	.align		4
        /*0030*/ 	.byte	0x03, 0x5f
        /*0032*/ 	.short	0x0101


	//----- nvinfo : EIATTR_VRC_CTA_INIT_COUNT
	.align		4
        /*0034*/ 	.byte	0x02, 0x4a
	.zero		1
	.zero		1


	//----- nvinfo : EIATTR_EXIT_INSTR_OFFSETS
	.align		4
        /*0038*/ 	.byte	0x04, 0x1c
        /*003a*/ 	.short	(.L_13 - .L_12)


	//   ....[0]....
.L_12:
        /*003c*/ 	.word	0x000000d0


	//----- nvinfo : EIATTR_MAX_THREADS
	.align		4
.L_13:
        /*0040*/ 	.byte	0x04, 0x05
        /*0042*/ 	.short	(.L_15 - .L_14)
.L_14:
        /*0044*/ 	.word	0x00000008
        /*0048*/ 	.word	0x00000001
        /*004c*/ 	.word	0x00000001


	//----- nvinfo : EIATTR_CBANK_PARAM_SIZE
	.align		4
.L_15:
        /*0050*/ 	.byte	0x03, 0x19
        /*0052*/ 	.short	0x0010


	//----- nvinfo : EIATTR_PARAM_CBANK
	.align		4
        /*0054*/ 	.byte	0x04, 0x0a
        /*0056*/ 	.short	(.L_17 - .L_16)
	.align		4
.L_16:
        /*0058*/ 	.word	index@(.nv.constant0.default_function_kernel)
        /*005c*/ 	.short	0x0380
        /*005e*/ 	.short	0x0010


	//----- nvinfo : EIATTR_SW_WAR
	.align		4
.L_17:
        /*0060*/ 	.byte	0x04, 0x36
        /*0062*/ 	.short	(.L_19 - .L_18)
.L_18:
        /*0064*/ 	.word	0x00000008
.L_19:


//--------------------- .nv.callgraph             --------------------------
	.section	.nv.callgraph,"",@"SHT_CUDA_CALLGRAPH"
	.align	4
	.sectionentsize	8
	.align		4
        /*0000*/ 	.word	0x00000000
	.align		4
        /*0004*/ 	.word	0xffffffff
	.align		4
        /*0008*/ 	.word	0x00000000
	.align		4
        /*000c*/ 	.word	0xfffffffe
	.align		4
        /*0010*/ 	.word	0x00000000
	.align		4
        /*0014*/ 	.word	0xfffffffd
	.align		4
        /*0018*/ 	.word	0x00000000
	.align		4
        /*001c*/ 	.word	0xfffffffc


//--------------------- .text.default_function_kernel --------------------------
	.section	.text.default_function_kernel,"ax",@progbits
	.align	128
        .global         default_function_kernel
        .type           default_function_kernel,@function
        .size           default_function_kernel,(.L_x_1 - default_function_kernel)
        .other          default_function_kernel,@"STO_CUDA_ENTRY STV_DEFAULT"
default_function_kernel:
.text.default_function_kernel:
[----:B------:R-:W-:Y:S01]  /*0000*/  LDC R1, c[0x0][0x37c] ;  /* 0x0000df00ff017b82 */ /* 0x000fe20000000800 */
[----:B------:R-:W0:Y:S07]  /*0010*/  S2R R7, SR_TID.X ;  /* 0x0000000000077919 */ /* 0x000e2e0000002100 */
[----:B------:R-:W1:Y:S01]  /*0020*/  S2UR UR4, SR_CTAID.X ;  /* 0x00000000000479c3 */ /* 0x000e620000002500 */
[----:B------:R-:W2:Y:S07]  /*0030*/  LDCU.64 UR6, c[0x0][0x358] ;  /* 0x00006b00ff0677ac */ /* 0x000eae0008000a00 */
[----:B------:R-:W3:Y:S08]  /*0040*/  LDC.64 R2, c[0x0][0x388] ;  /* 0x0000e200ff027b82 */ /* 0x000ef00000000a00 */
[----:B------:R-:W4:Y:S01]  /*0050*/  LDC.64 R4, c[0x0][0x380] ;  /* 0x0000e000ff047b82 */ /* 0x000f220000000a00 */
[----:B-1----:R-:W-:-:S06]  /*0060*/  USHF.L.U32 UR4, UR4, 0x3, URZ ;  /* 0x0000000304047899 */ /* 0x002fcc00080006ff */
[----:B0-----:R-:W-:-:S05]  /*0070*/  LOP3.LUT R7, R7, UR4, RZ, 0xfc, !PT ;  /* 0x0000000407077c12 */ /* 0x001fca000f8efcff */
[----:B---3--:R-:W-:-:S06]  /*0080*/  IMAD.WIDE.U32 R2, R7, 0x4, R2 ;  /* 0x0000000407027825 */ /* 0x008fcc00078e0002 */
[----:B--2---:R-:W2:Y:S01]  /*0090*/  LDG.E.CONSTANT R2, desc[UR6][R2.64] ;  /* 0x0000000602027981 */ /* 0x004ea2000c1e9900 */
[----:B----4-:R-:W-:-:S04]  /*00a0*/  IMAD.WIDE.U32 R4, R7, 0x4, R4 ;  /* 0x0000000407047825 */ /* 0x010fc800078e0004 */
[----:B--2---:R-:W-:-:S05]  /*00b0*/  FADD R7, -R2, -RZ ;  /* 0x800000ff02077221 */ /* 0x004fca0000000100 */
[----:B------:R-:W-:Y:S01]  /*00c0*/  STG.E desc[UR6][R4.64], R7 ;  /* 0x0000000704007986 */ /* 0x000fe2000c101906 */
[----:B------:R-:W-:Y:S05]  /*00d0*/  EXIT ;  /* 0x000000000000794d */ /* 0x000fea0003800000 */
.L_x_0:
[----:B------:R-:W-:-:S00]  /*00e0*/  BRA `(.L_x_0) ;  /* 0xfffffffc00fc7947 */ /* 0x000fc0000383ffff */
[----:B------:R-:W-:-:S00]  /*00f0*/  NOP ;  /* 0x0000000000007918 */ /* 0x000fc00000000000 */
        /* <DEDUP_REMOVED lines=8> */
.L_x_1:


//--------------------- .nv.shared.reserved.0     --------------------------
	.section	.nv.shared.reserved.0,"aw",@nobits
	.weak		__nv_reservedSMEM_offset_0_alias
	.size		__nv_reservedSMEM_offset_0_alias, 0, 64
	.other		__nv_reservedSMEM_offset_0_alias,@"STO_CUDA_RESERVED_SHARED STV_DEFAULT"
__nv_reservedSMEM_offset_0_alias:
	.zero		0
	.zero		64


//--------------------- .nv.constant0.default_function_kernel --------------------------
	.section	.nv.constant0.default_function_kernel,"a",@progbits
	.sectionflags	@""
	.align	4
.nv.constant0.default_function_kernel:
	.zero		912


//--------------------- SYMBOLS --------------------------

	.type		.nv.reservedSmem.offset0,@object
	.size		.nv.reservedSmem.offset0,0x4
